//
// Generated by NVIDIA NVVM Compiler
//
// Compiler Build ID: CL-36424714
// Cuda compilation tools, release 13.0, V13.0.88
// Based on NVVM 20.0.0
//

.version 9.0
.target sm_100
.address_size 64

	// .globl	_Z11kernel_callPfm

.visible .entry _Z11kernel_callPfm(
	.param .u64 .ptr .align 1 _Z11kernel_callPfm_param_0,
	.param .u64 _Z11kernel_callPfm_param_1
)
{
	.reg .pred 	%p<2>;
	.reg .b32 	%r<5>;
	.reg .b32 	%f<3>;
	.reg .b64 	%rd<7>;

	ld.param.u64 	%rd2, [_Z11kernel_callPfm_param_0];
	ld.param.u64 	%rd3, [_Z11kernel_callPfm_param_1];
	mov.u32 	%r1, %tid.x;
	mov.u32 	%r2, %ntid.x;
	mov.u32 	%r3, %ctaid.x;
	mad.lo.s32 	%r4, %r2, %r3, %r1;
	cvt.u64.u32 	%rd1, %r4;
	setp.le.u64 	%p1, %rd3, %rd1;
	@%p1 bra 	$L__BB0_2;
	cvta.to.global.u64 	%rd4, %rd2;
	shl.b64 	%rd5, %rd1, 2;
	add.s64 	%rd6, %rd4, %rd5;
	ld.global.f32 	%f1, [%rd6];
	mul.f32 	%f2, %f1, %f1;
	st.global.f32 	[%rd6], %f2;
$L__BB0_2:
	ret;

}


// ===== COMPILED SASS (sm_100) =====

	.target	sm_100

	.elftype	@"ET_EXEC"


//--------------------- .note.nv.tkinfo           --------------------------
	.section	.note.nv.tkinfo,"",@"SHT_NOTE"
	.sectionflags	@"SHF_NOTE_NV_TKINFO"
	.tkinfo
        /*0018*/ 	.word	0x00000002
        /*0030*/ 	.string	""
        /*0030*/ 	.string	"ptxas"
        /*0030*/ 	.string	"Cuda compilation tools, release 13.0, V13.0.88"
        /*0030*/ 	.string	"Build cuda_13.0.r13.0/compiler.36424714_0"
        /*0030*/ 	.string	"-arch sm_100 -m 64 "



//--------------------- .note.nv.cuinfo           --------------------------
	.section	.note.nv.cuinfo,"",@"SHT_NOTE"
	.sectionflags	@"SHF_NOTE_NV_CUINFO"
        /*0018*/ 	.short	0x0002
        /*001a*/ 	.short	0x0064
        /*001c*/ 	.short	0x0082
	.zero		2


//--------------------- .nv.info                  --------------------------
	.section	.nv.info,"",@"SHT_CUDA_INFO"
	.align	4


	//----- nvinfo : EIATTR_REGCOUNT
	.align		4
        /*0000*/ 	.byte	0x04, 0x2f
        /*0002*/ 	.short	(.L_1 - .L_0)
	.align		4
.L_0:
        /*0004*/ 	.word	index@(_Z11kernel_callPfm)
        /*0008*/ 	.word	0x00000008


	//----- nvinfo : EIATTR_FRAME_SIZE
	.align		4
.L_1:
        /*000c*/ 	.byte	0x04, 0x11
        /*000e*/ 	.short	(.L_3 - .L_2)
	.align		4
.L_2:
        /*0010*/ 	.word	index@(_Z11kernel_callPfm)
        /*0014*/ 	.word	0x00000000


	//----- nvinfo : EIATTR_MIN_STACK_SIZE
	.align		4
.L_3:
        /*0018*/ 	.byte	0x04, 0x12
        /*001a*/ 	.short	(.L_5 - .L_4)
	.align		4
.L_4:
        /*001c*/ 	.word	index@(_Z11kernel_callPfm)
        /*0020*/ 	.word	0x00000000
.L_5:


//--------------------- .nv.compat                --------------------------
	.section	.nv.compat,"",@"SHT_CUDA_COMPAT_INFO"
	.align	4
        /*0000*/ 	.byte	0x02, 0x09, 0x00, 0x00, 0x02, 0x02, 0x01, 0x00, 0x02, 0x05, 0x05, 0x00, 0x03, 0x07, 0x01, 0x01
        /*0010*/ 	.byte	0x02, 0x03, 0x00, 0x00, 0x02, 0x06, 0x01, 0x00, 0x04, 0x0b, 0x08, 0x00, 0x09, 0x00, 0x00, 0x00
        /*0020*/ 	.byte	0x00, 0x00, 0x00, 0x00


//--------------------- .nv.info._Z11kernel_callPfm --------------------------
	.section	.nv.info._Z11kernel_callPfm,"",@"SHT_CUDA_INFO"
	.sectionflags	@""
	.align	4


	//----- nvinfo : EIATTR_CUDA_API_VERSION
	.align		4
        /*0000*/ 	.byte	0x04, 0x37
        /*0002*/ 	.short	(.L_7 - .L_6)
.L_6:
        /*0004*/ 	.word	0x00000082


	//----- nvinfo : EIATTR_KPARAM_INFO
	.align		4
.L_7:
        /*0008*/ 	.byte	0x04, 0x17
        /*000a*/ 	.short	(.L_9 - .L_8)
.L_8:
        /*000c*/ 	.word	0x00000000
        /*0010*/ 	.short	0x0001
        /*0012*/ 	.short	0x0008
        /*0014*/ 	.byte	0x00, 0xf0, 0x21, 0x00


	//----- nvinfo : EIATTR_KPARAM_INFO
	.align		4
.L_9:
        /*0018*/ 	.byte	0x04, 0x17
        /*001a*/ 	.short	(.L_11 - .L_10)
.L_10:
        /*001c*/ 	.word	0x00000000
        /*0020*/ 	.short	0x0000
        /*0022*/ 	.short	0x0000
        /*0024*/ 	.byte	0x00, 0xf5, 0x21, 0x00


	//----- nvinfo : EIATTR_SPARSE_MMA_MASK
	.align		4
.L_11:
        /*0028*/ 	.byte	0x03, 0x50
        /*002a*/ 	.short	0x0000


	//----- nvinfo : EIATTR_MAXREG_COUNT
	.align		4
        /*002c*/ 	.byte	0x03, 0x1b
        /*002e*/ 	.short	0x00ff


	//----- nvinfo : EIATTR_MERCURY_ISA_VERSION
	.align		4
        /*0030*/ 	.byte	0x03, 0x5f
        /*0032*/ 	.short	0x0101


	//----- nvinfo : EIATTR_VRC_CTA_INIT_COUNT
	.align		4
        /*0034*/ 	.byte	0x02, 0x4a
	.zero		1
	.zero		1


	//----- nvinfo : EIATTR_EXIT_INSTR_OFFSETS
	.align		4
        /*0038*/ 	.byte	0x04, 0x1c
        /*003a*/ 	.short	(.L_13 - .L_12)


	//   ....[0]....
.L_12:
        /*003c*/ 	.word	0x00000080


	//   ....[1]....
        /*0040*/ 	.word	0x00000100


	//----- nvinfo : EIATTR_CBANK_PARAM_SIZE
	.align		4
.L_13:
        /*0044*/ 	.byte	0x03, 0x19
        /*0046*/ 	.short	0x0010


	//----- nvinfo : EIATTR_PARAM_CBANK
	.align		4
        /*0048*/ 	.byte	0x04, 0x0a
        /*004a*/ 	.short	(.L_15 - .L_14)
	.align		4
.L_14:
        /*004c*/ 	.word	index@(.nv.constant0._Z11kernel_callPfm)
        /*0050*/ 	.short	0x0380
        /*0052*/ 	.short	0x0010


	//----- nvinfo : EIATTR_SW_WAR
	.align		4
.L_15:
        /*0054*/ 	.byte	0x04, 0x36
        /*0056*/ 	.short	(.L_17 - .L_16)
.L_16:
        /*0058*/ 	.word	0x00000008
.L_17:


//--------------------- .nv.callgraph             --------------------------
	.section	.nv.callgraph,"",@"SHT_CUDA_CALLGRAPH"
	.align	4
	.sectionentsize	8
	.align		4
        /*0000*/ 	.word	0x00000000
	.align		4
        /*0004*/ 	.word	0xffffffff
	.align		4
        /*0008*/ 	.word	0x00000000
	.align		4
        /*000c*/ 	.word	0xfffffffe
	.align		4
        /*0010*/ 	.word	0x00000000
	.align		4
        /*0014*/ 	.word	0xfffffffd
	.align		4
        /*0018*/ 	.word	0x00000000
	.align		4
        /*001c*/ 	.word	0xfffffffc


//--------------------- .text._Z11kernel_callPfm  --------------------------
	.section	.text._Z11kernel_callPfm,"ax",@progbits
	.align	128
        .global         _Z11kernel_callPfm
        .type           _Z11kernel_callPfm,@function
        .size           _Z11kernel_callPfm,(.L_x_1 - _Z11kernel_callPfm)
        .other          _Z11kernel_callPfm,@"STO_CUDA_ENTRY STV_DEFAULT"
_Z11kernel_callPfm:
.text._Z11kernel_callPfm:
[----:B------:R-:W-:Y:S01]  /*0000*/  LDC R1, c[0x0][0x37c] ;  /* 0x0000df00ff017b82 */ /* 0x000fe20000000800 */
[----:B------:R-:W0:Y:S01]  /*0010*/  S2R R0, SR_TID.X ;  /* 0x0000000000007919 */ /* 0x000e220000002100 */
[----:B------:R-:W0:Y:S01]  /*0020*/  LDCU UR4, c[0x0][0x360] ;  /* 0x00006c00ff0477ac */ /* 0x000e220008000800 */
[----:B------:R-:W0:Y:S01]  /*0030*/  S2R R3, SR_CTAID.X ;  /* 0x0000000000037919 */ /* 0x000e220000002500 */
[----:B------:R-:W1:Y:S01]  /*0040*/  LDCU.64 UR6, c[0x0][0x388] ;  /* 0x00007100ff0677ac */ /* 0x000e620008000a00 */
[----:B0-----:R-:W-:-:S05]  /*0050*/  IMAD R0, R3, UR4, R0 ;  /* 0x0000000403007c24 */ /* 0x001fca000f8e0200 */
[----:B-1----:R-:W-:-:S04]  /*0060*/  ISETP.GE.U32.AND P0, PT, R0, UR6, PT ;  /* 0x0000000600007c0c */ /* 0x002fc8000bf06070 */
[----:B------:R-:W-:-:S13]  /*0070*/  ISETP.GE.U32.AND.EX P0, PT, RZ, UR7, PT, P0 ;  /* 0x00000007ff007c0c */ /* 0x000fda000bf06100 */
[----:B------:R-:W-:Y:S05]  /*0080*/  @P0 EXIT ;  /* 0x000000000000094d */ /* 0x000fea0003800000 */
[----:B------:R-:W0:Y:S01]  /*0090*/  LDCU.64 UR6, c[0x0][0x380] ;  /* 0x00007000ff0677ac */ /* 0x000e220008000a00 */
[----:B------:R-:W1:Y:S01]  /*00a0*/  LDCU.64 UR4, c[0x0][0x358] ;  /* 0x00006b00ff0477ac */ /* 0x000e620008000a00 */
[----:B0-----:R-:W-:-:S04]  /*00b0*/  LEA R2, P0, R0, UR6, 0x2 ;  /* 0x0000000600027c11 */ /* 0x001fc8000f8010ff */
[----:B------:R-:W-:-:S05]  /*00c0*/  LEA.HI.X R3, R0, UR7, RZ, 0x2, P0 ;  /* 0x0000000700037c11 */ /* 0x000fca00080f14ff */
[----:B-1----:R-:W2:Y:S02]  /*00d0*/  LDG.E R0, desc[UR4][R2.64] ;  /* 0x0000000402007981 */ /* 0x002ea4000c1e1900 */
[----:B--2---:R-:W-:-:S05]  /*00e0*/  FMUL R5, R0, R0 ;  /* 0x0000000000057220 */ /* 0x004fca0000400000 */
[----:B------:R-:W-:Y:S01]  /*00f0*/  STG.E desc[UR4][R2.64], R5 ;  /* 0x0000000502007986 */ /* 0x000fe2000c101904 */
[----:B------:R-:W-:Y:S05]  /*0100*/  EXIT ;  /* 0x000000000000794d */ /* 0x000fea0003800000 */
.L_x_0:
[----:B------:R-:W-:-:S00]  /*0110*/  BRA `(.L_x_0) ;  /* 0xfffffffc00fc7947 */ /* 0x000fc0000383ffff */
[----:B------:R-:W-:-:S00]  /*0120*/  NOP ;  /* 0x0000000000007918 */ /* 0x000fc00000000000 */
        /* <DEDUP_REMOVED lines=13> */
.L_x_1:


//--------------------- .nv.shared.reserved.0     --------------------------
	.section	.nv.shared.reserved.0,"aw",@nobits
	.weak		__nv_reservedSMEM_offset_0_alias
	.size		__nv_reservedSMEM_offset_0_alias, 0, 64
	.other		__nv_reservedSMEM_offset_0_alias,@"STO_CUDA_RESERVED_SHARED STV_DEFAULT"
__nv_reservedSMEM_offset_0_alias:
	.zero		0
	.zero		64


//--------------------- .nv.constant0._Z11kernel_callPfm --------------------------
	.section	.nv.constant0._Z11kernel_callPfm,"a",@progbits
	.sectionflags	@""
	.align	4
.nv.constant0._Z11kernel_callPfm:
	.zero		912


//--------------------- SYMBOLS --------------------------

	.type		.nv.reservedSmem.offset0,@object
	.size		.nv.reservedSmem.offset0,0x4
